//
// Generated by NVIDIA NVVM Compiler
//
// Compiler Build ID: CL-36424714
// Cuda compilation tools, release 13.0, V13.0.88
// Based on NVVM 20.0.0
//

.version 9.0
.target sm_100
.address_size 64

	// .globl	_Z24index_select_rows_scalarI6__halfEvPKT_PKjPS1_jjj

.visible .entry _Z24index_select_rows_scalarI6__halfEvPKT_PKjPS1_jjj(
	.param .u64 .ptr .align 1 _Z24index_select_rows_scalarI6__halfEvPKT_PKjPS1_jjj_param_0,
	.param .u64 .ptr .align 1 _Z24index_select_rows_scalarI6__halfEvPKT_PKjPS1_jjj_param_1,
	.param .u64 .ptr .align 1 _Z24index_select_rows_scalarI6__halfEvPKT_PKjPS1_jjj_param_2,
	.param .u32 _Z24index_select_rows_scalarI6__halfEvPKT_PKjPS1_jjj_param_3,
	.param .u32 _Z24index_select_rows_scalarI6__halfEvPKT_PKjPS1_jjj_param_4,
	.param .u32 _Z24index_select_rows_scalarI6__halfEvPKT_PKjPS1_jjj_param_5
)
{
	.reg .pred 	%p<5>;
	.reg .b16 	%rs<2>;
	.reg .b32 	%r<14>;
	.reg .b64 	%rd<18>;

	ld.param.u64 	%rd6, [_Z24index_select_rows_scalarI6__halfEvPKT_PKjPS1_jjj_param_0];
	ld.param.u64 	%rd7, [_Z24index_select_rows_scalarI6__halfEvPKT_PKjPS1_jjj_param_1];
	ld.param.u64 	%rd8, [_Z24index_select_rows_scalarI6__halfEvPKT_PKjPS1_jjj_param_2];
	ld.param.u32 	%r9, [_Z24index_select_rows_scalarI6__halfEvPKT_PKjPS1_jjj_param_4];
	ld.param.u32 	%r10, [_Z24index_select_rows_scalarI6__halfEvPKT_PKjPS1_jjj_param_5];
	mov.u32 	%r12, %ctaid.x;
	setp.ge.u32 	%p1, %r12, %r10;
	@%p1 bra 	$L__BB0_6;
	mov.u32 	%r2, %tid.x;
	mov.u32 	%r3, %ntid.x;
	mov.u32 	%r4, %nctaid.x;
	cvta.to.global.u64 	%rd1, %rd7;
	cvta.to.global.u64 	%rd2, %rd6;
	cvta.to.global.u64 	%rd3, %rd8;
$L__BB0_2:
	setp.ge.u32 	%p2, %r2, %r9;
	@%p2 bra 	$L__BB0_5;
	mul.wide.u32 	%rd9, %r12, 4;
	add.s64 	%rd10, %rd1, %rd9;
	ld.global.nc.u32 	%r11, [%rd10];
	mul.wide.u32 	%rd4, %r12, %r9;
	mul.wide.u32 	%rd5, %r11, %r9;
	mov.u32 	%r13, %r2;
$L__BB0_4:
	cvt.u64.u32 	%rd11, %r13;
	add.s64 	%rd12, %rd4, %rd11;
	shl.b64 	%rd13, %rd12, 1;
	add.s64 	%rd14, %rd3, %rd13;
	add.s64 	%rd15, %rd5, %rd11;
	shl.b64 	%rd16, %rd15, 1;
	add.s64 	%rd17, %rd2, %rd16;
	ld.global.nc.u16 	%rs1, [%rd17];
	st.global.u16 	[%rd14], %rs1;
	add.s32 	%r13, %r13, %r3;
	setp.lt.u32 	%p3, %r13, %r9;
	@%p3 bra 	$L__BB0_4;
$L__BB0_5:
	add.s32 	%r12, %r12, %r4;
	setp.lt.u32 	%p4, %r12, %r10;
	@%p4 bra 	$L__BB0_2;
$L__BB0_6:
	ret;

}
	// .globl	_Z21index_select_rows_vecIfLi4EEvPKT_PKjPS0_jjj
.visible .entry _Z21index_select_rows_vecIfLi4EEvPKT_PKjPS0_jjj(
	.param .u64 .ptr .align 1 _Z21index_select_rows_vecIfLi4EEvPKT_PKjPS0_jjj_param_0,
	.param .u64 .ptr .align 1 _Z21index_select_rows_vecIfLi4EEvPKT_PKjPS0_jjj_param_1,
	.param .u64 .ptr .align 1 _Z21index_select_rows_vecIfLi4EEvPKT_PKjPS0_jjj_param_2,
	.param .u32 _Z21index_select_rows_vecIfLi4EEvPKT_PKjPS0_jjj_param_3,
	.param .u32 _Z21index_select_rows_vecIfLi4EEvPKT_PKjPS0_jjj_param_4,
	.param .u32 _Z21index_select_rows_vecIfLi4EEvPKT_PKjPS0_jjj_param_5
)
{
	.reg .pred 	%p<10>;
	.reg .b32 	%r<46>;
	.reg .b32 	%f<29>;
	.reg .b64 	%rd<65>;

	ld.param.u64 	%rd17, [_Z21index_select_rows_vecIfLi4EEvPKT_PKjPS0_jjj_param_0];
	ld.param.u64 	%rd16, [_Z21index_select_rows_vecIfLi4EEvPKT_PKjPS0_jjj_param_1];
	ld.param.u64 	%rd18, [_Z21index_select_rows_vecIfLi4EEvPKT_PKjPS0_jjj_param_2];
	ld.param.u32 	%r29, [_Z21index_select_rows_vecIfLi4EEvPKT_PKjPS0_jjj_param_4];
	ld.param.u32 	%r28, [_Z21index_select_rows_vecIfLi4EEvPKT_PKjPS0_jjj_param_5];
	cvta.to.global.u64 	%rd1, %rd18;
	cvta.to.global.u64 	%rd2, %rd17;
	shr.u32 	%r1, %r29, 2;
	mov.u32 	%r40, %ctaid.x;
	setp.ge.u32 	%p1, %r40, %r28;
	@%p1 bra 	$L__BB1_11;
	mov.u32 	%r3, %tid.x;
	mov.u32 	%r4, %ntid.x;
	add.s32 	%r5, %r3, %r4;
	max.u32 	%r30, %r1, %r5;
	setp.lt.u32 	%p2, %r5, %r1;
	selp.u32 	%r31, 1, 0, %p2;
	add.s32 	%r32, %r5, %r31;
	sub.s32 	%r33, %r30, %r32;
	div.u32 	%r34, %r33, %r4;
	add.s32 	%r6, %r34, %r31;
	and.b32  	%r7, %r6, 3;
	cvt.u64.u32 	%rd3, %r5;
	add.s32 	%r8, %r5, %r4;
	add.s32 	%r9, %r8, %r4;
	shl.b32 	%r10, %r4, 1;
	shl.b32 	%r11, %r4, 2;
	mul.lo.s32 	%r12, %r4, 3;
	mul.wide.u32 	%rd4, %r1, 16;
	mul.wide.u32 	%rd5, %r4, 64;
	mov.u32 	%r13, %nctaid.x;
	cvta.to.global.u64 	%rd6, %rd16;
$L__BB1_2:
	setp.ge.u32 	%p3, %r3, %r1;
	cvt.u64.u32 	%rd7, %r40;
	mul.wide.u32 	%rd19, %r40, 4;
	add.s64 	%rd20, %rd6, %rd19;
	ld.global.nc.u32 	%r35, [%rd20];
	cvt.u64.u32 	%rd8, %r35;
	mul.wide.u32 	%rd9, %r35, %r1;
	mul.wide.u32 	%rd10, %r40, %r1;
	@%p3 bra 	$L__BB1_10;
	setp.eq.s32 	%p4, %r7, 3;
	mov.u32 	%r41, %r3;
	@%p4 bra 	$L__BB1_7;
	setp.eq.s32 	%p5, %r7, 0;
	cvt.u64.u32 	%rd21, %r3;
	add.s64 	%rd22, %rd10, %rd21;
	shl.b64 	%rd23, %rd22, 4;
	add.s64 	%rd24, %rd1, %rd23;
	add.s64 	%rd25, %rd9, %rd21;
	shl.b64 	%rd26, %rd25, 4;
	add.s64 	%rd27, %rd2, %rd26;
	ld.global.nc.v4.f32 	{%f1, %f2, %f3, %f4}, [%rd27];
	st.global.v4.f32 	[%rd24], {%f1, %f2, %f3, %f4};
	mov.u32 	%r41, %r5;
	@%p5 bra 	$L__BB1_7;
	setp.eq.s32 	%p6, %r7, 1;
	add.s64 	%rd28, %rd10, %rd3;
	shl.b64 	%rd29, %rd28, 4;
	add.s64 	%rd30, %rd1, %rd29;
	add.s64 	%rd31, %rd9, %rd3;
	shl.b64 	%rd32, %rd31, 4;
	add.s64 	%rd33, %rd2, %rd32;
	ld.global.nc.v4.f32 	{%f5, %f6, %f7, %f8}, [%rd33];
	st.global.v4.f32 	[%rd30], {%f5, %f6, %f7, %f8};
	mov.u32 	%r41, %r8;
	@%p6 bra 	$L__BB1_7;
	cvt.u64.u32 	%rd34, %r8;
	add.s64 	%rd35, %rd10, %rd34;
	shl.b64 	%rd36, %rd35, 4;
	add.s64 	%rd37, %rd1, %rd36;
	add.s64 	%rd38, %rd9, %rd34;
	shl.b64 	%rd39, %rd38, 4;
	add.s64 	%rd40, %rd2, %rd39;
	ld.global.nc.v4.f32 	{%f9, %f10, %f11, %f12}, [%rd40];
	st.global.v4.f32 	[%rd37], {%f9, %f10, %f11, %f12};
	mov.u32 	%r41, %r9;
$L__BB1_7:
	setp.lt.u32 	%p7, %r6, 3;
	@%p7 bra 	$L__BB1_10;
	add.s32 	%r44, %r10, %r41;
	add.s32 	%r43, %r12, %r41;
	add.s32 	%r42, %r4, %r41;
	mad.lo.s64 	%rd11, %rd4, %rd8, %rd2;
	mul.wide.u32 	%rd64, %r41, 16;
	mad.lo.s64 	%rd13, %rd4, %rd7, %rd1;
$L__BB1_9:
	add.s64 	%rd41, %rd13, %rd64;
	add.s64 	%rd42, %rd11, %rd64;
	ld.global.nc.v4.f32 	{%f13, %f14, %f15, %f16}, [%rd42];
	st.global.v4.f32 	[%rd41], {%f13, %f14, %f15, %f16};
	add.s32 	%r36, %r41, %r4;
	cvt.u64.u32 	%rd43, %r42;
	add.s64 	%rd44, %rd10, %rd43;
	shl.b64 	%rd45, %rd44, 4;
	add.s64 	%rd46, %rd1, %rd45;
	add.s64 	%rd47, %rd9, %rd43;
	shl.b64 	%rd48, %rd47, 4;
	add.s64 	%rd49, %rd2, %rd48;
	ld.global.nc.v4.f32 	{%f17, %f18, %f19, %f20}, [%rd49];
	st.global.v4.f32 	[%rd46], {%f17, %f18, %f19, %f20};
	add.s32 	%r37, %r36, %r4;
	cvt.u64.u32 	%rd50, %r44;
	add.s64 	%rd51, %rd10, %rd50;
	shl.b64 	%rd52, %rd51, 4;
	add.s64 	%rd53, %rd1, %rd52;
	add.s64 	%rd54, %rd9, %rd50;
	shl.b64 	%rd55, %rd54, 4;
	add.s64 	%rd56, %rd2, %rd55;
	ld.global.nc.v4.f32 	{%f21, %f22, %f23, %f24}, [%rd56];
	st.global.v4.f32 	[%rd53], {%f21, %f22, %f23, %f24};
	add.s32 	%r38, %r37, %r4;
	cvt.u64.u32 	%rd57, %r43;
	add.s64 	%rd58, %rd10, %rd57;
	shl.b64 	%rd59, %rd58, 4;
	add.s64 	%rd60, %rd1, %rd59;
	add.s64 	%rd61, %rd9, %rd57;
	shl.b64 	%rd62, %rd61, 4;
	add.s64 	%rd63, %rd2, %rd62;
	ld.global.nc.v4.f32 	{%f25, %f26, %f27, %f28}, [%rd63];
	st.global.v4.f32 	[%rd60], {%f25, %f26, %f27, %f28};
	add.s32 	%r41, %r38, %r4;
	add.s32 	%r44, %r44, %r11;
	add.s32 	%r43, %r43, %r11;
	add.s32 	%r42, %r42, %r11;
	add.s64 	%rd64, %rd64, %rd5;
	setp.lt.u32 	%p8, %r41, %r1;
	@%p8 bra 	$L__BB1_9;
$L__BB1_10:
	cvt.u32.u64 	%r39, %rd7;
	add.s32 	%r40, %r39, %r13;
	setp.lt.u32 	%p9, %r40, %r28;
	@%p9 bra 	$L__BB1_2;
$L__BB1_11:
	ret;

}
	// .globl	_Z24index_select_rows_scalarIfEvPKT_PKjPS0_jjj
.visible .entry _Z24index_select_rows_scalarIfEvPKT_PKjPS0_jjj(
	.param .u64 .ptr .align 1 _Z24index_select_rows_scalarIfEvPKT_PKjPS0_jjj_param_0,
	.param .u64 .ptr .align 1 _Z24index_select_rows_scalarIfEvPKT_PKjPS0_jjj_param_1,
	.param .u64 .ptr .align 1 _Z24index_select_rows_scalarIfEvPKT_PKjPS0_jjj_param_2,
	.param .u32 _Z24index_select_rows_scalarIfEvPKT_PKjPS0_jjj_param_3,
	.param .u32 _Z24index_select_rows_scalarIfEvPKT_PKjPS0_jjj_param_4,
	.param .u32 _Z24index_select_rows_scalarIfEvPKT_PKjPS0_jjj_param_5
)
{
	.reg .pred 	%p<5>;
	.reg .b32 	%r<14>;
	.reg .b32 	%f<2>;
	.reg .b64 	%rd<18>;

	ld.param.u64 	%rd6, [_Z24index_select_rows_scalarIfEvPKT_PKjPS0_jjj_param_0];
	ld.param.u64 	%rd7, [_Z24index_select_rows_scalarIfEvPKT_PKjPS0_jjj_param_1];
	ld.param.u64 	%rd8, [_Z24index_select_rows_scalarIfEvPKT_PKjPS0_jjj_param_2];
	ld.param.u32 	%r9, [_Z24index_select_rows_scalarIfEvPKT_PKjPS0_jjj_param_4];
	ld.param.u32 	%r10, [_Z24index_select_rows_scalarIfEvPKT_PKjPS0_jjj_param_5];
	mov.u32 	%r12, %ctaid.x;
	setp.ge.u32 	%p1, %r12, %r10;
	@%p1 bra 	$L__BB2_6;
	mov.u32 	%r2, %tid.x;
	mov.u32 	%r3, %ntid.x;
	mov.u32 	%r4, %nctaid.x;
	cvta.to.global.u64 	%rd1, %rd7;
	cvta.to.global.u64 	%rd2, %rd6;
	cvta.to.global.u64 	%rd3, %rd8;
$L__BB2_2:
	setp.ge.u32 	%p2, %r2, %r9;
	@%p2 bra 	$L__BB2_5;
	mul.wide.u32 	%rd9, %r12, 4;
	add.s64 	%rd10, %rd1, %rd9;
	ld.global.nc.u32 	%r11, [%rd10];
	mul.wide.u32 	%rd4, %r12, %r9;
	mul.wide.u32 	%rd5, %r11, %r9;
	mov.u32 	%r13, %r2;
$L__BB2_4:
	cvt.u64.u32 	%rd11, %r13;
	add.s64 	%rd12, %rd5, %rd11;
	shl.b64 	%rd13, %rd12, 2;
	add.s64 	%rd14, %rd2, %rd13;
	ld.global.nc.f32 	%f1, [%rd14];
	add.s64 	%rd15, %rd4, %rd11;
	shl.b64 	%rd16, %rd15, 2;
	add.s64 	%rd17, %rd3, %rd16;
	st.global.f32 	[%rd17], %f1;
	add.s32 	%r13, %r13, %r3;
	setp.lt.u32 	%p3, %r13, %r9;
	@%p3 bra 	$L__BB2_4;
$L__BB2_5:
	add.s32 	%r12, %r12, %r4;
	setp.lt.u32 	%p4, %r12, %r10;
	@%p4 bra 	$L__BB2_2;
$L__BB2_6:
	ret;

}


// ===== COMPILED SASS (sm_100) =====

	.target	sm_100

	.elftype	@"ET_EXEC"


//--------------------- .note.nv.tkinfo           --------------------------
	.section	.note.nv.tkinfo,"",@"SHT_NOTE"
	.sectionflags	@"SHF_NOTE_NV_TKINFO"
	.tkinfo
        /*0018*/ 	.word	0x00000002
        /*0030*/ 	.string	""
        /*0030*/ 	.string	"ptxas"
        /*0030*/ 	.string	"Cuda compilation tools, release 13.0, V13.0.88"
        /*0030*/ 	.string	"Build cuda_13.0.r13.0/compiler.36424714_0"
        /*0030*/ 	.string	"-arch sm_100 -m 64 "



//--------------------- .note.nv.cuinfo           --------------------------
	.section	.note.nv.cuinfo,"",@"SHT_NOTE"
	.sectionflags	@"SHF_NOTE_NV_CUINFO"
        /*0018*/ 	.short	0x0002
        /*001a*/ 	.short	0x0064
        /*001c*/ 	.short	0x0082
	.zero		2


//--------------------- .nv.info                  --------------------------
	.section	.nv.info,"",@"SHT_CUDA_INFO"
	.align	4


	//----- nvinfo : EIATTR_REGCOUNT
	.align		4
        /*0000*/ 	.byte	0x04, 0x2f
        /*0002*/ 	.short	(.L_1 - .L_0)
	.align		4
.L_0:
        /*0004*/ 	.word	index@(_Z24index_select_rows_scalarI6__halfEvPKT_PKjPS1_jjj)
        /*0008*/ 	.word	0x0000000e


	//----- nvinfo : EIATTR_FRAME_SIZE
	.align		4
.L_1:
        /*000c*/ 	.byte	0x04, 0x11
        /*000e*/ 	.short	(.L_3 - .L_2)
	.align		4
.L_2:
        /*0010*/ 	.word	index@(_Z24index_select_rows_scalarI6__halfEvPKT_PKjPS1_jjj)
        /*0014*/ 	.word	0x00000000


	//----- nvinfo : EIATTR_REGCOUNT
	.align		4
.L_3:
        /*0018*/ 	.byte	0x04, 0x2f
        /*001a*/ 	.short	(.L_5 - .L_4)
	.align		4
.L_4:
        /*001c*/ 	.word	index@(_Z21index_select_rows_vecIfLi4EEvPKT_PKjPS0_jjj)
        /*0020*/ 	.word	0x00000028


	//----- nvinfo : EIATTR_FRAME_SIZE
	.align		4
.L_5:
        /*0024*/ 	.byte	0x04, 0x11
        /*0026*/ 	.short	(.L_7 - .L_6)
	.align		4
.L_6:
        /*0028*/ 	.word	index@(_Z21index_select_rows_vecIfLi4EEvPKT_PKjPS0_jjj)
        /*002c*/ 	.word	0x00000000


	//----- nvinfo : EIATTR_REGCOUNT
	.align		4
.L_7:
        /*0030*/ 	.byte	0x04, 0x2f
        /*0032*/ 	.short	(.L_9 - .L_8)
	.align		4
.L_8:
        /*0034*/ 	.word	index@(_Z24index_select_rows_scalarIfEvPKT_PKjPS0_jjj)
        /*0038*/ 	.word	0x0000000e


	//----- nvinfo : EIATTR_FRAME_SIZE
	.align		4
.L_9:
        /*003c*/ 	.byte	0x04, 0x11
        /*003e*/ 	.short	(.L_11 - .L_10)
	.align		4
.L_10:
        /*0040*/ 	.word	index@(_Z24index_select_rows_scalarIfEvPKT_PKjPS0_jjj)
        /*0044*/ 	.word	0x00000000


	//----- nvinfo : EIATTR_MIN_STACK_SIZE
	.align		4
.L_11:
        /*0048*/ 	.byte	0x04, 0x12
        /*004a*/ 	.short	(.L_13 - .L_12)
	.align		4
.L_12:
        /*004c*/ 	.word	index@(_Z24index_select_rows_scalarIfEvPKT_PKjPS0_jjj)
        /*0050*/ 	.word	0x00000000


	//----- nvinfo : EIATTR_MIN_STACK_SIZE
	.align		4
.L_13:
        /*0054*/ 	.byte	0x04, 0x12
        /*0056*/ 	.short	(.L_15 - .L_14)
	.align		4
.L_14:
        /*0058*/ 	.word	index@(_Z21index_select_rows_vecIfLi4EEvPKT_PKjPS0_jjj)
        /*005c*/ 	.word	0x00000000


	//----- nvinfo : EIATTR_MIN_STACK_SIZE
	.align		4
.L_15:
        /*0060*/ 	.byte	0x04, 0x12
        /*0062*/ 	.short	(.L_17 - .L_16)
	.align		4
.L_16:
        /*0064*/ 	.word	index@(_Z24index_select_rows_scalarI6__halfEvPKT_PKjPS1_jjj)
        /*0068*/ 	.word	0x00000000
.L_17:


//--------------------- .nv.compat                --------------------------
	.section	.nv.compat,"",@"SHT_CUDA_COMPAT_INFO"
	.align	4
        /*0000*/ 	.byte	0x02, 0x09, 0x00, 0x00, 0x02, 0x02, 0x01, 0x00, 0x02, 0x05, 0x05, 0x00, 0x03, 0x07, 0x01, 0x01
        /*0010*/ 	.byte	0x02, 0x03, 0x00, 0x00, 0x02, 0x06, 0x01, 0x00, 0x04, 0x0b, 0x08, 0x00, 0x09, 0x00, 0x00, 0x00
        /*0020*/ 	.byte	0x00, 0x00, 0x00, 0x00


//--------------------- .nv.info._Z24index_select_rows_scalarIfEvPKT_PKjPS0_jjj --------------------------
	.section	.nv.info._Z24index_select_rows_scalarIfEvPKT_PKjPS0_jjj,"",@"SHT_CUDA_INFO"
	.sectionflags	@""
	.align	4


	//----- nvinfo : EIATTR_CUDA_API_VERSION
	.align		4
        /*0000*/ 	.byte	0x04, 0x37
        /*0002*/ 	.short	(.L_19 - .L_18)
.L_18:
        /*0004*/ 	.word	0x00000082


	//----- nvinfo : EIATTR_KPARAM_INFO
	.align		4
.L_19:
        /*0008*/ 	.byte	0x04, 0x17
        /*000a*/ 	.short	(.L_21 - .L_20)
.L_20:
        /*000c*/ 	.word	0x00000000
        /*0010*/ 	.short	0x0005
        /*0012*/ 	.short	0x0020
        /*0014*/ 	.byte	0x00, 0xf0, 0x11, 0x00


	//----- nvinfo : EIATTR_KPARAM_INFO
	.align		4
.L_21:
        /*0018*/ 	.byte	0x04, 0x17
        /*001a*/ 	.short	(.L_23 - .L_22)
.L_22:
        /*001c*/ 	.word	0x00000000
        /*0020*/ 	.short	0x0004
        /*0022*/ 	.short	0x001c
        /*0024*/ 	.byte	0x00, 0xf0, 0x11, 0x00


	//----- nvinfo : EIATTR_KPARAM_INFO
	.align		4
.L_23:
        /*0028*/ 	.byte	0x04, 0x17
        /*002a*/ 	.short	(.L_25 - .L_24)
.L_24:
        /*002c*/ 	.word	0x00000000
        /*0030*/ 	.short	0x0003
        /*0032*/ 	.short	0x0018
        /*0034*/ 	.byte	0x00, 0xf0, 0x11, 0x00


	//----- nvinfo : EIATTR_KPARAM_INFO
	.align		4
.L_25:
        /*0038*/ 	.byte	0x04, 0x17
        /*003a*/ 	.short	(.L_27 - .L_26)
.L_26:
        /*003c*/ 	.word	0x00000000
        /*0040*/ 	.short	0x0002
        /*0042*/ 	.short	0x0010
        /*0044*/ 	.byte	0x00, 0xf5, 0x21, 0x00


	//----- nvinfo : EIATTR_KPARAM_INFO
	.align		4
.L_27:
        /*0048*/ 	.byte	0x04, 0x17
        /*004a*/ 	.short	(.L_29 - .L_28)
.L_28:
        /*004c*/ 	.word	0x00000000
        /*0050*/ 	.short	0x0001
        /*0052*/ 	.short	0x0008
        /*0054*/ 	.byte	0x00, 0xf5, 0x21, 0x00


	//----- nvinfo : EIATTR_KPARAM_INFO
	.align		4
.L_29:
        /*0058*/ 	.byte	0x04, 0x17
        /*005a*/ 	.short	(.L_31 - .L_30)
.L_30:
        /*005c*/ 	.word	0x00000000
        /*0060*/ 	.short	0x0000
        /*0062*/ 	.short	0x0000
        /*0064*/ 	.byte	0x00, 0xf5, 0x21, 0x00


	//----- nvinfo : EIATTR_SPARSE_MMA_MASK
	.align		4
.L_31:
        /*0068*/ 	.byte	0x03, 0x50
        /*006a*/ 	.short	0x0000


	//----- nvinfo : EIATTR_MAXREG_COUNT
	.align		4
        /*006c*/ 	.byte	0x03, 0x1b
        /*006e*/ 	.short	0x00ff


	//----- nvinfo : EIATTR_MERCURY_ISA_VERSION
	.align		4
        /*0070*/ 	.byte	0x03, 0x5f
        /*0072*/ 	.short	0x0101


	//----- nvinfo : EIATTR_VRC_CTA_INIT_COUNT
	.align		4
        /*0074*/ 	.byte	0x02, 0x4a
	.zero		1
	.zero		1


	//----- nvinfo : EIATTR_EXIT_INSTR_OFFSETS
	.align		4
        /*0078*/ 	.byte	0x04, 0x1c
        /*007a*/ 	.short	(.L_33 - .L_32)


	//   ....[0]....
.L_32:
        /*007c*/ 	.word	0x00000040


	//   ....[1]....
        /*0080*/ 	.word	0x00000260


	//----- nvinfo : EIATTR_CRS_STACK_SIZE
	.align		4
.L_33:
        /*0084*/ 	.byte	0x04, 0x1e
        /*0086*/ 	.short	(.L_35 - .L_34)
.L_34:
        /*0088*/ 	.word	0x00000000


	//----- nvinfo : EIATTR_CBANK_PARAM_SIZE
	.align		4
.L_35:
        /*008c*/ 	.byte	0x03, 0x19
        /*008e*/ 	.short	0x0024


	//----- nvinfo : EIATTR_PARAM_CBANK
	.align		4
        /*0090*/ 	.byte	0x04, 0x0a
        /*0092*/ 	.short	(.L_37 - .L_36)
	.align		4
.L_36:
        /*0094*/ 	.word	index@(.nv.constant0._Z24index_select_rows_scalarIfEvPKT_PKjPS0_jjj)
        /*0098*/ 	.short	0x0380
        /*009a*/ 	.short	0x0024


	//----- nvinfo : EIATTR_SW_WAR
	.align		4
.L_37:
        /*009c*/ 	.byte	0x04, 0x36
        /*009e*/ 	.short	(.L_39 - .L_38)
.L_38:
        /*00a0*/ 	.word	0x00000008
.L_39:


//--------------------- .nv.info._Z21index_select_rows_vecIfLi4EEvPKT_PKjPS0_jjj --------------------------
	.section	.nv.info._Z21index_select_rows_vecIfLi4EEvPKT_PKjPS0_jjj,"",@"SHT_CUDA_INFO"
	.sectionflags	@""
	.align	4


	//----- nvinfo : EIATTR_CUDA_API_VERSION
	.align		4
        /*0000*/ 	.byte	0x04, 0x37
        /*0002*/ 	.short	(.L_41 - .L_40)
.L_40:
        /*0004*/ 	.word	0x00000082


	//----- nvinfo : EIATTR_KPARAM_INFO
	.align		4
.L_41:
        /*0008*/ 	.byte	0x04, 0x17
        /*000a*/ 	.short	(.L_43 - .L_42)
.L_42:
        /*000c*/ 	.word	0x00000000
        /*0010*/ 	.short	0x0005
        /*0012*/ 	.short	0x0020
        /*0014*/ 	.byte	0x00, 0xf0, 0x11, 0x00


	//----- nvinfo : EIATTR_KPARAM_INFO
	.align		4
.L_43:
        /*0018*/ 	.byte	0x04, 0x17
        /*001a*/ 	.short	(.L_45 - .L_44)
.L_44:
        /*001c*/ 	.word	0x00000000
        /*0020*/ 	.short	0x0004
        /*0022*/ 	.short	0x001c
        /*0024*/ 	.byte	0x00, 0xf0, 0x11, 0x00


	//----- nvinfo : EIATTR_KPARAM_INFO
	.align		4
.L_45:
        /*0028*/ 	.byte	0x04, 0x17
        /*002a*/ 	.short	(.L_47 - .L_46)
.L_46:
        /*002c*/ 	.word	0x00000000
        /*0030*/ 	.short	0x0003
        /*0032*/ 	.short	0x0018
        /*0034*/ 	.byte	0x00, 0xf0, 0x11, 0x00


	//----- nvinfo : EIATTR_KPARAM_INFO
	.align		4
.L_47:
        /*0038*/ 	.byte	0x04, 0x17
        /*003a*/ 	.short	(.L_49 - .L_48)
.L_48:
        /*003c*/ 	.word	0x00000000
        /*0040*/ 	.short	0x0002
        /*0042*/ 	.short	0x0010
        /*0044*/ 	.byte	0x00, 0xf5, 0x21, 0x00


	//----- nvinfo : EIATTR_KPARAM_INFO
	.align		4
.L_49:
        /*0048*/ 	.byte	0x04, 0x17
        /*004a*/ 	.short	(.L_51 - .L_50)
.L_50:
        /*004c*/ 	.word	0x00000000
        /*0050*/ 	.short	0x0001
        /*0052*/ 	.short	0x0008
        /*0054*/ 	.byte	0x00, 0xf5, 0x21, 0x00


	//----- nvinfo : EIATTR_KPARAM_INFO
	.align		4
.L_51:
        /*0058*/ 	.byte	0x04, 0x17
        /*005a*/ 	.short	(.L_53 - .L_52)
.L_52:
        /*005c*/ 	.word	0x00000000
        /*0060*/ 	.short	0x0000
        /*0062*/ 	.short	0x0000
        /*0064*/ 	.byte	0x00, 0xf5, 0x21, 0x00


	//----- nvinfo : EIATTR_SPARSE_MMA_MASK
	.align		4
.L_53:
        /*0068*/ 	.byte	0x03, 0x50
        /*006a*/ 	.short	0x0000


	//----- nvinfo : EIATTR_MAXREG_COUNT
	.align		4
        /*006c*/ 	.byte	0x03, 0x1b
        /*006e*/ 	.short	0x00ff


	//----- nvinfo : EIATTR_MERCURY_ISA_VERSION
	.align		4
        /*0070*/ 	.byte	0x03, 0x5f
        /*0072*/ 	.short	0x0101


	//----- nvinfo : EIATTR_VRC_CTA_INIT_COUNT
	.align		4
        /*0074*/ 	.byte	0x02, 0x4a
	.zero		1
	.zero		1


	//----- nvinfo : EIATTR_EXIT_INSTR_OFFSETS
	.align		4
        /*0078*/ 	.byte	0x04, 0x1c
        /*007a*/ 	.short	(.L_55 - .L_54)


	//   ....[0]....
.L_54:
        /*007c*/ 	.word	0x00000040


	//   ....[1]....
        /*0080*/ 	.word	0x000009c0


	//----- nvinfo : EIATTR_CRS_STACK_SIZE
	.align		4
.L_55:
        /*0084*/ 	.byte	0x04, 0x1e
        /*0086*/ 	.short	(.L_57 - .L_56)
.L_56:
        /*0088*/ 	.word	0x00000000


	//----- nvinfo : EIATTR_CBANK_PARAM_SIZE
	.align		4
.L_57:
        /*008c*/ 	.byte	0x03, 0x19
        /*008e*/ 	.short	0x0024


	//----- nvinfo : EIATTR_PARAM_CBANK
	.align		4
        /*0090*/ 	.byte	0x04, 0x0a
        /*0092*/ 	.short	(.L_59 - .L_58)
	.align		4
.L_58:
        /*0094*/ 	.word	index@(.nv.constant0._Z21index_select_rows_vecIfLi4EEvPKT_PKjPS0_jjj)
        /*0098*/ 	.short	0x0380
        /*009a*/ 	.short	0x0024


	//----- nvinfo : EIATTR_SW_WAR
	.align		4
.L_59:
        /*009c*/ 	.byte	0x04, 0x36
        /*009e*/ 	.short	(.L_61 - .L_60)
.L_60:
        /*00a0*/ 	.word	0x00000008
.L_61:


//--------------------- .nv.info._Z24index_select_rows_scalarI6__halfEvPKT_PKjPS1_jjj --------------------------
	.section	.nv.info._Z24index_select_rows_scalarI6__halfEvPKT_PKjPS1_jjj,"",@"SHT_CUDA_INFO"
	.sectionflags	@""
	.align	4


	//----- nvinfo : EIATTR_CUDA_API_VERSION
	.align		4
        /*0000*/ 	.byte	0x04, 0x37
        /*0002*/ 	.short	(.L_63 - .L_62)
.L_62:
        /*0004*/ 	.word	0x00000082


	//----- nvinfo : EIATTR_KPARAM_INFO
	.align		4
.L_63:
        /*0008*/ 	.byte	0x04, 0x17
        /*000a*/ 	.short	(.L_65 - .L_64)
.L_64:
        /*000c*/ 	.word	0x00000000
        /*0010*/ 	.short	0x0005
        /*0012*/ 	.short	0x0020
        /*0014*/ 	.byte	0x00, 0xf0, 0x11, 0x00


	//----- nvinfo : EIATTR_KPARAM_INFO
	.align		4
.L_65:
        /*0018*/ 	.byte	0x04, 0x17
        /*001a*/ 	.short	(.L_67 - .L_66)
.L_66:
        /*001c*/ 	.word	0x00000000
        /*0020*/ 	.short	0x0004
        /*0022*/ 	.short	0x001c
        /*0024*/ 	.byte	0x00, 0xf0, 0x11, 0x00


	//----- nvinfo : EIATTR_KPARAM_INFO
	.align		4
.L_67:
        /*0028*/ 	.byte	0x04, 0x17
        /*002a*/ 	.short	(.L_69 - .L_68)
.L_68:
        /*002c*/ 	.word	0x00000000
        /*0030*/ 	.short	0x0003
        /*0032*/ 	.short	0x0018
        /*0034*/ 	.byte	0x00, 0xf0, 0x11, 0x00


	//----- nvinfo : EIATTR_KPARAM_INFO
	.align		4
.L_69:
        /*0038*/ 	.byte	0x04, 0x17
        /*003a*/ 	.short	(.L_71 - .L_70)
.L_70:
        /*003c*/ 	.word	0x00000000
        /*0040*/ 	.short	0x0002
        /*0042*/ 	.short	0x0010
        /*0044*/ 	.byte	0x00, 0xf5, 0x21, 0x00


	//----- nvinfo : EIATTR_KPARAM_INFO
	.align		4
.L_71:
        /*0048*/ 	.byte	0x04, 0x17
        /*004a*/ 	.short	(.L_73 - .L_72)
.L_72:
        /*004c*/ 	.word	0x00000000
        /*0050*/ 	.short	0x0001
        /*0052*/ 	.short	0x0008
        /*0054*/ 	.byte	0x00, 0xf5, 0x21, 0x00


	//----- nvinfo : EIATTR_KPARAM_INFO
	.align		4
.L_73:
        /*0058*/ 	.byte	0x04, 0x17
        /*005a*/ 	.short	(.L_75 - .L_74)
.L_74:
        /*005c*/ 	.word	0x00000000
        /*0060*/ 	.short	0x0000
        /*0062*/ 	.short	0x0000
        /*0064*/ 	.byte	0x00, 0xf5, 0x21, 0x00


	//----- nvinfo : EIATTR_SPARSE_MMA_MASK
	.align		4
.L_75:
        /*0068*/ 	.byte	0x03, 0x50
        /*006a*/ 	.short	0x0000


	//----- nvinfo : EIATTR_MAXREG_COUNT
	.align		4
        /*006c*/ 	.byte	0x03, 0x1b
        /*006e*/ 	.short	0x00ff


	//----- nvinfo : EIATTR_MERCURY_ISA_VERSION
	.align		4
        /*0070*/ 	.byte	0x03, 0x5f
        /*0072*/ 	.short	0x0101


	//----- nvinfo : EIATTR_VRC_CTA_INIT_COUNT
	.align		4
        /*0074*/ 	.byte	0x02, 0x4a
	.zero		1
	.zero		1


	//----- nvinfo : EIATTR_EXIT_INSTR_OFFSETS
	.align		4
        /*0078*/ 	.byte	0x04, 0x1c
        /*007a*/ 	.short	(.L_77 - .L_76)


	//   ....[0]....
.L_76:
        /*007c*/ 	.word	0x00000040


	//   ....[1]....
        /*0080*/ 	.word	0x00000260


	//----- nvinfo : EIATTR_CRS_STACK_SIZE
	.align		4
.L_77:
        /*0084*/ 	.byte	0x04, 0x1e
        /*0086*/ 	.short	(.L_79 - .L_78)
.L_78:
        /*0088*/ 	.word	0x00000000


	//----- nvinfo : EIATTR_CBANK_PARAM_SIZE
	.align		4
.L_79:
        /*008c*/ 	.byte	0x03, 0x19
        /*008e*/ 	.short	0x0024


	//----- nvinfo : EIATTR_PARAM_CBANK
	.align		4
        /*0090*/ 	.byte	0x04, 0x0a
        /*0092*/ 	.short	(.L_81 - .L_80)
	.align		4
.L_80:
        /*0094*/ 	.word	index@(.nv.constant0._Z24index_select_rows_scalarI6__halfEvPKT_PKjPS1_jjj)
        /*0098*/ 	.short	0x0380
        /*009a*/ 	.short	0x0024


	//----- nvinfo : EIATTR_SW_WAR
	.align		4
.L_81:
        /*009c*/ 	.byte	0x04, 0x36
        /*009e*/ 	.short	(.L_83 - .L_82)
.L_82:
        /*00a0*/ 	.word	0x00000008
.L_83:


//--------------------- .nv.callgraph             --------------------------
	.section	.nv.callgraph,"",@"SHT_CUDA_CALLGRAPH"
	.align	4
	.sectionentsize	8
	.align		4
        /*0000*/ 	.word	0x00000000
	.align		4
        /*0004*/ 	.word	0xffffffff
	.align		4
        /*0008*/ 	.word	0x00000000
	.align		4
        /*000c*/ 	.word	0xfffffffe
	.align		4
        /*0010*/ 	.word	0x00000000
	.align		4
        /*0014*/ 	.word	0xfffffffd
	.align		4
        /*0018*/ 	.word	0x00000000
	.align		4
        /*001c*/ 	.word	0xfffffffc


//--------------------- .text._Z24index_select_rows_scalarIfEvPKT_PKjPS0_jjj --------------------------
	.section	.text._Z24index_select_rows_scalarIfEvPKT_PKjPS0_jjj,"ax",@progbits
	.align	128
        .global         _Z24index_select_rows_scalarIfEvPKT_PKjPS0_jjj
        .type           _Z24index_select_rows_scalarIfEvPKT_PKjPS0_jjj,@function
        .size           _Z24index_select_rows_scalarIfEvPKT_PKjPS0_jjj,(.L_x_17 - _Z24index_select_rows_scalarIfEvPKT_PKjPS0_jjj)
        .other          _Z24index_select_rows_scalarIfEvPKT_PKjPS0_jjj,@"STO_CUDA_ENTRY STV_DEFAULT"
_Z24index_select_rows_scalarIfEvPKT_PKjPS0_jjj:
.text._Z24index_select_rows_scalarIfEvPKT_PKjPS0_jjj:
[----:B------:R-:W-:Y:S08]  /*0000*/  LDC R1, c[0x0][0x37c] ;  /* 0x0000df00ff017b82 */ /* 0x000ff00000000800 */
[----:B------:R-:W0:Y:S08]  /*0010*/  S2UR UR4, SR_CTAID.X ;  /* 0x00000000000479c3 */ /* 0x000e300000002500 */
[----:B------:R-:W0:Y:S02]  /*0020*/  LDC R0, c[0x0][0x3a0] ;  /* 0x0000e800ff007b82 */ /* 0x000e240000000800 */
[----:B0-----:R-:W-:-:S13]  /*0030*/  ISETP.LE.U32.AND P0, PT, R0, UR4, PT ;  /* 0x0000000400007c0c */ /* 0x001fda000bf03070 */
[----:B------:R-:W-:Y:S05]  /*0040*/  @P0 EXIT ;  /* 0x000000000000094d */ /* 0x000fea0003800000 */
[----:B------:R-:W0:Y:S01]  /*0050*/  LDCU UR5, c[0x0][0x360] ;  /* 0x00006c00ff0577ac */ /* 0x000e220008000800 */
[----:B------:R-:W1:Y:S01]  /*0060*/  S2R R8, SR_TID.X ;  /* 0x0000000000087919 */ /* 0x000e620000002100 */
[----:B------:R-:W2:Y:S01]  /*0070*/  LDC R10, c[0x0][0x370] ;  /* 0x0000dc00ff0a7b82 */ /* 0x000ea20000000800 */
[----:B------:R-:W-:Y:S01]  /*0080*/  IMAD.U32 R9, RZ, RZ, UR4 ;  /* 0x00000004ff097e24 */ /* 0x000fe2000f8e00ff */
[----:B------:R-:W3:Y:S06]  /*0090*/  LDCU.64 UR6, c[0x0][0x358] ;  /* 0x00006b00ff0677ac */ /* 0x000eec0008000a00 */
.L_x_3:
[----:B-1----:R-:W1:Y:S01]  /*00a0*/  LDCU UR4, c[0x0][0x39c] ;  /* 0x00007380ff0477ac */ /* 0x002e620008000800 */
[----:B------:R-:W-:Y:S01]  /*00b0*/  BSSY.RECONVERGENT B0, `(.L_x_0) ;  /* 0x0000016000007945 */ /* 0x000fe20003800200 */
[----:B------:R-:W4:Y:S01]  /*00c0*/  LDCU.64 UR8, c[0x0][0x380] ;  /* 0x00007000ff0877ac */ /* 0x000f220008000a00 */
[----:B------:R-:W0:Y:S01]  /*00d0*/  LDCU.64 UR10, c[0x0][0x390] ;  /* 0x00007200ff0a77ac */ /* 0x000e220008000a00 */
[----:B-1----:R-:W-:-:S13]  /*00e0*/  ISETP.GE.U32.AND P0, PT, R8, UR4, PT ;  /* 0x0000000408007c0c */ /* 0x002fda000bf06070 */
[----:B0---4-:R-:W-:Y:S05]  /*00f0*/  @P0 BRA `(.L_x_1) ;  /* 0x0000000000440947 */ /* 0x011fea0003800000 */
[----:B------:R-:W0:Y:S02]  /*0100*/  LDC.64 R2, c[0x0][0x388] ;  /* 0x0000e200ff027b82 */ /* 0x000e240000000a00 */
[----:B0-----:R-:W-:-:S05]  /*0110*/  IMAD.WIDE.U32 R2, R9, 0x4, R2 ;  /* 0x0000000409027825 */ /* 0x001fca00078e0002 */
[----:B---3--:R0:W5:Y:S01]  /*0120*/  LDG.E.CONSTANT R11, desc[UR6][R2.64] ;  /* 0x00000006020b7981 */ /* 0x008162000c1e9900 */
[----:B------:R-:W-:-:S07]  /*0130*/  IMAD.MOV.U32 R0, RZ, RZ, R8 ;  /* 0x000000ffff007224 */ /* 0x000fce00078e0008 */
.L_x_2:
[----:B0-----:R-:W-:Y:S02]  /*0140*/  HFMA2 R3, -RZ, RZ, 0, 0 ;  /* 0x00000000ff037431 */ /* 0x001fe400000001ff */
[----:B------:R-:W-:-:S04]  /*0150*/  IMAD.MOV.U32 R2, RZ, RZ, R0 ;  /* 0x000000ffff027224 */ /* 0x000fc800078e0000 */
[----:B-1---5:R-:W-:-:S03]  /*0160*/  IMAD.WIDE.U32 R6, R11, UR4, R2 ;  /* 0x000000040b067c25 */ /* 0x022fc6000f8e0002 */
[----:B------:R-:W-:-:S04]  /*0170*/  LEA R4, P0, R6, UR8, 0x2 ;  /* 0x0000000806047c11 */ /* 0x000fc8000f8010ff */
[----:B------:R-:W-:-:S06]  /*0180*/  LEA.HI.X R5, R6, UR9, R7, 0x2, P0 ;  /* 0x0000000906057c11 */ /* 0x000fcc00080f1407 */
[----:B------:R-:W3:Y:S01]  /*0190*/  LDG.E.CONSTANT R5, desc[UR6][R4.64] ;  /* 0x0000000604057981 */ /* 0x000ee2000c1e9900 */
[----:B------:R-:W-:-:S04]  /*01a0*/  IMAD.WIDE.U32 R2, R9, UR4, R2 ;  /* 0x0000000409027c25 */ /* 0x000fc8000f8e0002 */
[----:B------:R-:W-:Y:S01]  /*01b0*/  VIADD R0, R0, UR5 ;  /* 0x0000000500007c36 */ /* 0x000fe20008000000 */
[----:B------:R-:W-:-:S04]  /*01c0*/  LEA R6, P0, R2, UR10, 0x2 ;  /* 0x0000000a02067c11 */ /* 0x000fc8000f8010ff */
[----:B------:R-:W-:Y:S02]  /*01d0*/  LEA.HI.X R7, R2, UR11, R3, 0x2, P0 ;  /* 0x0000000b02077c11 */ /* 0x000fe400080f1403 */
[----:B------:R-:W-:-:S03]  /*01e0*/  ISETP.GE.U32.AND P0, PT, R0, UR4, PT ;  /* 0x0000000400007c0c */ /* 0x000fc6000bf06070 */
[----:B---3--:R1:W-:Y:S10]  /*01f0*/  STG.E desc[UR6][R6.64], R5 ;  /* 0x0000000506007986 */ /* 0x0083f4000c101906 */
[----:B------:R-:W-:Y:S05]  /*0200*/  @!P0 BRA `(.L_x_2) ;  /* 0xfffffffc00cc8947 */ /* 0x000fea000383ffff */
.L_x_1:
[----:B---3--:R-:W-:Y:S05]  /*0210*/  BSYNC.RECONVERGENT B0 ;  /* 0x0000000000007941 */ /* 0x008fea0003800200 */
.L_x_0:
[----:B------:R-:W0:Y:S01]  /*0220*/  LDCU UR4, c[0x0][0x3a0] ;  /* 0x00007400ff0477ac */ /* 0x000e220008000800 */
[----:B--2---:R-:W-:-:S04]  /*0230*/  IADD3 R9, PT, PT, R10, R9, RZ ;  /* 0x000000090a097210 */ /* 0x004fc80007ffe0ff */
[----:B0-----:R-:W-:-:S13]  /*0240*/  ISETP.GE.U32.AND P0, PT, R9, UR4, PT ;  /* 0x0000000409007c0c */ /* 0x001fda000bf06070 */
[----:B------:R-:W-:Y:S05]  /*0250*/  @!P0 BRA `(.L_x_3) ;  /* 0xfffffffc00908947 */ /* 0x000fea000383ffff */
[----:B------:R-:W-:Y:S05]  /*0260*/  EXIT ;  /* 0x000000000000794d */ /* 0x000fea0003800000 */
.L_x_4:
[----:B------:R-:W-:-:S00]  /*0270*/  BRA `(.L_x_4) ;  /* 0xfffffffc00fc7947 */ /* 0x000fc0000383ffff */
[----:B------:R-:W-:-:S00]  /*0280*/  NOP ;  /* 0x0000000000007918 */ /* 0x000fc00000000000 */
[----:B------:R-:W-:-:S00]  /*0290*/  NOP ;  /* 0x0000000000007918 */ /* 0x000fc00000000000 */
[----:B------:R-:W-:-:S00]  /*02a0*/  NOP ;  /* 0x0000000000007918 */ /* 0x000fc00000000000 */
[----:B------:R-:W-:-:S00]  /*02b0*/  NOP ;  /* 0x0000000000007918 */ /* 0x000fc00000000000 */
[----:B------:R-:W-:-:S00]  /*02c0*/  NOP ;  /* 0x0000000000007918 */ /* 0x000fc00000000000 */
[----:B------:R-:W-:-:S00]  /*02d0*/  NOP ;  /* 0x0000000000007918 */ /* 0x000fc00000000000 */
[----:B------:R-:W-:-:S00]  /*02e0*/  NOP ;  /* 0x0000000000007918 */ /* 0x000fc00000000000 */
[----:B------:R-:W-:-:S00]  /*02f0*/  NOP ;  /* 0x0000000000007918 */ /* 0x000fc00000000000 */
.L_x_17:


//--------------------- .text._Z21index_select_rows_vecIfLi4EEvPKT_PKjPS0_jjj --------------------------
	.section	.text._Z21index_select_rows_vecIfLi4EEvPKT_PKjPS0_jjj,"ax",@progbits
	.align	128
        .global         _Z21index_select_rows_vecIfLi4EEvPKT_PKjPS0_jjj
        .type           _Z21index_select_rows_vecIfLi4EEvPKT_PKjPS0_jjj,@function
        .size           _Z21index_select_rows_vecIfLi4EEvPKT_PKjPS0_jjj,(.L_x_18 - _Z21index_select_rows_vecIfLi4EEvPKT_PKjPS0_jjj)
        .other          _Z21index_select_rows_vecIfLi4EEvPKT_PKjPS0_jjj,@"STO_CUDA_ENTRY STV_DEFAULT"
_Z21index_select_rows_vecIfLi4EEvPKT_PKjPS0_jjj:
.text._Z21index_select_rows_vecIfLi4EEvPKT_PKjPS0_jjj:
[----:B------:R-:W-:Y:S08]  /*0000*/  LDC R1, c[0x0][0x37c] ;  /* 0x0000df00ff017b82 */ /* 0x000ff00000000800 */
[----:B------:R-:W0:Y:S08]  /*0010*/  S2UR UR5, SR_CTAID.X ;  /* 0x00000000000579c3 */ /* 0x000e300000002500 */
[----:B------:R-:W0:Y:S02]  /*0020*/  LDC R0, c[0x0][0x3a0] ;  /* 0x0000e800ff007b82 */ /* 0x000e240000000800 */
[----:B0-----:R-:W-:-:S13]  /*0030*/  ISETP.LE.U32.AND P0, PT, R0, UR5, PT ;  /* 0x0000000500007c0c */ /* 0x001fda000bf03070 */
[----:B------:R-:W-:Y:S05]  /*0040*/  @P0 EXIT ;  /* 0x000000000000094d */ /* 0x000fea0003800000 */
[----:B------:R-:W0:Y:S01]  /*0050*/  LDC R5, c[0x0][0x360] ;  /* 0x0000d800ff057b82 */ /* 0x000e220000000800 */
[----:B------:R-:W1:Y:S01]  /*0060*/  S2R R4, SR_TID.X ;  /* 0x0000000000047919 */ /* 0x000e620000002100 */
[----:B------:R-:W2:Y:S01]  /*0070*/  LDCU UR4, c[0x0][0x39c] ;  /* 0x00007380ff0477ac */ /* 0x000ea20008000800 */
[----:B------:R-:W3:Y:S01]  /*0080*/  LDCU.64 UR6, c[0x0][0x358] ;  /* 0x00006b00ff0677ac */ /* 0x000ee20008000a00 */
[----:B--2---:R-:W-:Y:S01]  /*0090*/  USHF.R.U32.HI UR4, URZ, 0x2, UR4 ;  /* 0x00000002ff047899 */ /* 0x004fe20008011604 */
[----:B0-----:R-:W0:Y:S01]  /*00a0*/  I2F.U32.RP R6, R5 ;  /* 0x0000000500067306 */ /* 0x001e220000209000 */
[----:B------:R-:W-:Y:S01]  /*00b0*/  ISETP.NE.U32.AND P2, PT, R5, RZ, PT ;  /* 0x000000ff0500720c */ /* 0x000fe20003f45070 */
[----:B-1----:R-:W-:-:S05]  /*00c0*/  IMAD.IADD R0, R4, 0x1, R5 ;  /* 0x0000000104007824 */ /* 0x002fca00078e0205 */
[C---:B------:R-:W-:Y:S01]  /*00d0*/  ISETP.GE.U32.AND P0, PT, R0.reuse, UR4, PT ;  /* 0x0000000400007c0c */ /* 0x040fe2000bf06070 */
[----:B0-----:R-:W0:Y:S01]  /*00e0*/  MUFU.RCP R6, R6 ;  /* 0x0000000600067308 */ /* 0x001e220000001000 */
[----:B------:R-:W-:Y:S01]  /*00f0*/  VIMNMX.U32 R7, PT, PT, R0, UR4, !PT ;  /* 0x0000000400077c48 */ /* 0x000fe2000ffe0000 */
[----:B0-----:R-:W-:Y:S01]  /*0100*/  VIADD R2, R6, 0xffffffe ;  /* 0x0ffffffe06027836 */ /* 0x001fe20000000000 */
[----:B------:R-:W-:-:S05]  /*0110*/  SEL R6, RZ, 0x1, P0 ;  /* 0x00000001ff067807 */ /* 0x000fca0000000000 */
[----:B------:R0:W1:Y:S01]  /*0120*/  F2I.FTZ.U32.TRUNC.NTZ R3, R2 ;  /* 0x0000000200037305 */ /* 0x000062000021f000 */
[----:B------:R-:W-:Y:S01]  /*0130*/  IADD3 R0, PT, PT, R7, -R0, -R6 ;  /* 0x8000000007007210 */ /* 0x000fe20007ffe806 */
[----:B0-----:R-:W-:Y:S02]  /*0140*/  IMAD.MOV.U32 R2, RZ, RZ, RZ ;  /* 0x000000ffff027224 */ /* 0x001fe400078e00ff */
[----:B-1----:R-:W-:-:S04]  /*0150*/  IMAD.MOV R8, RZ, RZ, -R3 ;  /* 0x000000ffff087224 */ /* 0x002fc800078e0a03 */
[----:B------:R-:W-:-:S04]  /*0160*/  IMAD R9, R8, R5, RZ ;  /* 0x0000000508097224 */ /* 0x000fc800078e02ff */
[----:B------:R-:W-:-:S06]  /*0170*/  IMAD.HI.U32 R3, R3, R9, R2 ;  /* 0x0000000903037227 */ /* 0x000fcc00078e0002 */
[----:B------:R-:W-:Y:S02]  /*0180*/  IMAD.HI.U32 R7, R3, R0, RZ ;  /* 0x0000000003077227 */ /* 0x000fe400078e00ff */
[----:B------:R-:W0:Y:S02]  /*0190*/  LDC R3, c[0x0][0x370] ;  /* 0x0000dc00ff037b82 */ /* 0x000e240000000800 */
[----:B------:R-:W-:-:S04]  /*01a0*/  IMAD.MOV R2, RZ, RZ, -R7 ;  /* 0x000000ffff027224 */ /* 0x000fc800078e0a07 */
[----:B------:R-:W-:-:S05]  /*01b0*/  IMAD R0, R5, R2, R0 ;  /* 0x0000000205007224 */ /* 0x000fca00078e0200 */
[----:B------:R-:W-:-:S13]  /*01c0*/  ISETP.GE.U32.AND P0, PT, R0, R5, PT ;  /* 0x000000050000720c */ /* 0x000fda0003f06070 */
[----:B------:R-:W-:Y:S02]  /*01d0*/  @P0 IMAD.IADD R0, R0, 0x1, -R5 ;  /* 0x0000000100000824 */ /* 0x000fe400078e0a05 */
[----:B------:R-:W-:-:S03]  /*01e0*/  @P0 VIADD R7, R7, 0x1 ;  /* 0x0000000107070836 */ /* 0x000fc60000000000 */
[----:B------:R-:W-:Y:S01]  /*01f0*/  ISETP.GE.U32.AND P1, PT, R0, R5, PT ;  /* 0x000000050000720c */ /* 0x000fe20003f26070 */
[----:B------:R-:W-:-:S12]  /*0200*/  IMAD.U32 R0, RZ, RZ, UR5 ;  /* 0x00000005ff007e24 */ /* 0x000fd8000f8e00ff */
[----:B------:R-:W-:Y:S01]  /*0210*/  @P1 VIADD R7, R7, 0x1 ;  /* 0x0000000107071836 */ /* 0x000fe20000000000 */
[----:B------:R-:W-:-:S05]  /*0220*/  @!P2 LOP3.LUT R7, RZ, R5, RZ, 0x33, !PT ;  /* 0x00000005ff07a212 */ /* 0x000fca00078e33ff */
[----:B0--3--:R-:W-:-:S07]  /*0230*/  IMAD.IADD R2, R6, 0x1, R7 ;  /* 0x0000000106027824 */ /* 0x009fce00078e0207 */
.L_x_10:
[----:B------:R-:W-:Y:S01]  /*0240*/  ISETP.GE.U32.AND P0, PT, R4, UR4, PT ;  /* 0x0000000404007c0c */ /* 0x000fe2000bf06070 */
[----:B------:R-:W0:Y:S01]  /*0250*/  LDCU.64 UR8, c[0x0][0x390] ;  /* 0x00007200ff0877ac */ /* 0x000e220008000a00 */
[----:B------:R-:W-:Y:S01]  /*0260*/  BSSY.RECONVERGENT B0, `(.L_x_5) ;  /* 0x0000071000007945 */ /* 0x000fe20003800200 */
[----:B------:R-:W1:Y:S10]  /*0270*/  LDCU.64 UR10, c[0x0][0x380] ;  /* 0x00007000ff0a77ac */ /* 0x000e740008000a00 */
[----:B--2-4-:R-:W-:Y:S05]  /*0280*/  @P0 BRA `(.L_x_6) ;  /* 0x0000000400b80947 */ /* 0x014fea0003800000 */
[----:B------:R-:W2:Y:S02]  /*0290*/  LDC.64 R18, c[0x0][0x388] ;  /* 0x0000e200ff127b82 */ /* 0x000ea40000000a00 */
[----:B--2---:R-:W-:-:S06]  /*02a0*/  IMAD.WIDE.U32 R18, R0, 0x4, R18 ;  /* 0x0000000400127825 */ /* 0x004fcc00078e0012 */
[----:B------:R-:W2:Y:S01]  /*02b0*/  LDG.E.CONSTANT R18, desc[UR6][R18.64] ;  /* 0x0000000612127981 */ /* 0x000ea2000c1e9900 */
[C---:B------:R-:W-:Y:S01]  /*02c0*/  LOP3.LUT R23, R2.reuse, 0x3, RZ, 0xc0, !PT ;  /* 0x0000000302177812 */ /* 0x040fe200078ec0ff */
[----:B------:R-:W-:Y:S01]  /*02d0*/  BSSY.RECONVERGENT B1, `(.L_x_7) ;  /* 0x000002f000017945 */ /* 0x000fe20003800200 */
[----:B------:R-:W-:Y:S01]  /*02e0*/  ISETP.GE.U32.AND P0, PT, R2, 0x3, PT ;  /* 0x000000030200780c */ /* 0x000fe20003f06070 */
[----:B------:R-:W-:Y:S01]  /*02f0*/  IMAD.MOV.U32 R33, RZ, RZ, R4 ;  /* 0x000000ffff217224 */ /* 0x000fe200078e0004 */
[----:B------:R-:W-:Y:S01]  /*0300*/  ISETP.NE.AND P1, PT, R23, 0x3, PT ;  /* 0x000000031700780c */ /* 0x000fe20003f25270 */
[----:B------:R-:W-:-:S04]  /*0310*/  IMAD.WIDE.U32 R6, R0, UR4, RZ ;  /* 0x0000000400067c25 */ /* 0x000fc8000f8e00ff */
[----:B--2---:R-:W-:-:S08]  /*0320*/  IMAD.WIDE.U32 R20, R18, UR4, RZ ;  /* 0x0000000412147c25 */ /* 0x004fd0000f8e00ff */
[----:B------:R-:W-:Y:S05]  /*0330*/  @!P1 BRA `(.L_x_8) ;  /* 0x0000000000a09947 */ /* 0x000fea0003800000 */
[----:B------:R-:W2:Y:S01]  /*0340*/  LDC.64 R12, c[0x0][0x380] ;  /* 0x0000e000ff0c7b82 */ /* 0x000ea20000000a00 */
[----:B------:R-:W-:-:S05]  /*0350*/  IADD3 R9, P1, PT, R20, R4, RZ ;  /* 0x0000000414097210 */ /* 0x000fca0007f3e0ff */
[----:B------:R-:W-:Y:S02]  /*0360*/  IMAD.X R10, RZ, RZ, R21, P1 ;  /* 0x000000ffff0a7224 */ /* 0x000fe400008e0615 */
[----:B------:R-:W3:Y:S01]  /*0370*/  LDC.64 R16, c[0x0][0x390] ;  /* 0x0000e400ff107b82 */ /* 0x000ee20000000a00 */
[----:B--2---:R-:W-:-:S04]  /*0380*/  LEA R8, P1, R9, R12, 0x4 ;  /* 0x0000000c09087211 */ /* 0x004fc800078220ff */
[----:B------:R-:W-:-:S06]  /*0390*/  LEA.HI.X R9, R9, R13, R10, 0x4, P1 ;  /* 0x0000000d09097211 */ /* 0x000fcc00008f240a */
[----:B------:R-:W2:Y:S01]  /*03a0*/  LDG.E.128.CONSTANT R8, desc[UR6][R8.64] ;  /* 0x0000000608087981 */ /* 0x000ea2000c1e9d00 */
[----:B------:R-:W-:Y:S01]  /*03b0*/  IADD3 R15, P1, PT, R6, R4, RZ ;  /* 0x00000004060f7210 */ /* 0x000fe20007f3e0ff */
[----:B------:R-:W-:-:S04]  /*03c0*/  IMAD.IADD R19, R4, 0x1, R5 ;  /* 0x0000000104137824 */ /* 0x000fc800078e0205 */
[----:B------:R-:W-:Y:S01]  /*03d0*/  IMAD.X R22, RZ, RZ, R7, P1 ;  /* 0x000000ffff167224 */ /* 0x000fe200008e0607 */
[----:B---3--:R-:W-:Y:S01]  /*03e0*/  LEA R14, P1, R15, R16, 0x4 ;  /* 0x000000100f0e7211 */ /* 0x008fe200078220ff */
[----:B------:R-:W-:-:S03]  /*03f0*/  IMAD.MOV.U32 R33, RZ, RZ, R19 ;  /* 0x000000ffff217224 */ /* 0x000fc600078e0013 */
[----:B------:R-:W-:Y:S02]  /*0400*/  LEA.HI.X R15, R15, R17, R22, 0x4, P1 ;  /* 0x000000110f0f7211 */ /* 0x000fe400008f2416 */
[----:B------:R-:W-:-:S03]  /*0410*/  ISETP.NE.AND P1, PT, R23, RZ, PT ;  /* 0x000000ff1700720c */ /* 0x000fc60003f25270 */
[----:B--2---:R2:W-:Y:S10]  /*0420*/  STG.E.128 desc[UR6][R14.64], R8 ;  /* 0x000000080e007986 */ /* 0x0045f4000c101d06 */
[----:B------:R-:W-:Y:S05]  /*0430*/  @!P1 BRA `(.L_x_8) ;  /* 0x0000000000609947 */ /* 0x000fea0003800000 */
[----:B------:R-:W-:Y:S01]  /*0440*/  ISETP.NE.AND P1, PT, R23, 0x1, PT ;  /* 0x000000011700780c */ /* 0x000fe20003f25270 */
[C---:B------:R-:W-:Y:S01]  /*0450*/  IMAD.IADD R33, R19.reuse, 0x1, R5 ;  /* 0x0000000113217824 */ /* 0x040fe200078e0205 */
[----:B--2---:R-:W-:-:S05]  /*0460*/  IADD3 R9, P3, PT, R19, R20, RZ ;  /* 0x0000001413097210 */ /* 0x004fca0007f7e0ff */
[----:B------:R-:W-:Y:S01]  /*0470*/  IMAD.X R14, RZ, RZ, R21, P3 ;  /* 0x000000ffff0e7224 */ /* 0x000fe200018e0615 */
[----:B------:R-:W-:-:S04]  /*0480*/  LEA R8, P3, R9, R12, 0x4 ;  /* 0x0000000c09087211 */ /* 0x000fc800078620ff */
[----:B------:R-:W-:Y:S02]  /*0490*/  LEA.HI.X R9, R9, R13, R14, 0x4, P3 ;  /* 0x0000000d09097211 */ /* 0x000fe400018f240e */
[----:B------:R-:W-:-:S04]  /*04a0*/  @P1 IADD3 R10, P2, PT, R33, R20, RZ ;  /* 0x00000014210a1210 */ /* 0x000fc80007f5e0ff */
[----:B------:R-:W-:Y:S01]  /*04b0*/  @P1 LEA R12, P4, R10, R12, 0x4 ;  /* 0x0000000c0a0c1211 */ /* 0x000fe200078820ff */
[----:B------:R-:W-:-:S05]  /*04c0*/  @P1 IMAD.X R11, RZ, RZ, R21, P2 ;  /* 0x000000ffff0b1224 */ /* 0x000fca00010e0615 */
[----:B------:R-:W-:Y:S02]  /*04d0*/  @P1 LEA.HI.X R13, R10, R13, R11, 0x4, P4 ;  /* 0x0000000d0a0d1211 */ /* 0x000fe400020f240b */
[----:B------:R-:W2:Y:S04]  /*04e0*/  LDG.E.128.CONSTANT R8, desc[UR6][R8.64] ;  /* 0x0000000608087981 */ /* 0x000ea8000c1e9d00 */
[----:B------:R-:W3:Y:S01]  /*04f0*/  @P1 LDG.E.128.CONSTANT R12, desc[UR6][R12.64] ;  /* 0x000000060c0c1981 */ /* 0x000ee2000c1e9d00 */
[-C--:B------:R-:W-:Y:S02]  /*0500*/  IADD3 R23, P3, PT, R19, R6.reuse, RZ ;  /* 0x0000000613177210 */ /* 0x080fe40007f7e0ff */
[----:B------:R-:W-:-:S03]  /*0510*/  @P1 IADD3 R19, P2, PT, R33, R6, RZ ;  /* 0x0000000621131210 */ /* 0x000fc60007f5e0ff */
[--C-:B------:R-:W-:Y:S01]  /*0520*/  IMAD.X R26, RZ, RZ, R7.reuse, P3 ;  /* 0x000000ffff1a7224 */ /* 0x100fe200018e0607 */
[-C--:B------:R-:W-:Y:S01]  /*0530*/  LEA R22, P3, R23, R16.reuse, 0x4 ;  /* 0x0000001017167211 */ /* 0x080fe200078620ff */
[----:B------:R-:W-:Y:S01]  /*0540*/  @P1 IMAD.X R24, RZ, RZ, R7, P2 ;  /* 0x000000ffff181224 */ /* 0x000fe200010e0607 */
[----:B------:R-:W-:Y:S02]  /*0550*/  @P1 LEA R16, P4, R19, R16, 0x4 ;  /* 0x0000001013101211 */ /* 0x000fe400078820ff */
[-C--:B------:R-:W-:Y:S02]  /*0560*/  LEA.HI.X R23, R23, R17.reuse, R26, 0x4, P3 ;  /* 0x0000001117177211 */ /* 0x080fe400018f241a */
[----:B------:R-:W-:Y:S01]  /*0570*/  @P1 LEA.HI.X R17, R19, R17, R24, 0x4, P4 ;  /* 0x0000001113111211 */ /* 0x000fe200020f2418 */
[----:B------:R-:W-:-:S04]  /*0580*/  IMAD.IADD R19, R33, 0x1, R5 ;  /* 0x0000000121137824 */ /* 0x000fc800078e0205 */
[----:B------:R-:W-:Y:S01]  /*0590*/  @P1 IMAD.MOV.U32 R33, RZ, RZ, R19 ;  /* 0x000000ffff211224 */ /* 0x000fe200078e0013 */
[----:B--2---:R4:W-:Y:S04]  /*05a0*/  STG.E.128 desc[UR6][R22.64], R8 ;  /* 0x0000000816007986 */ /* 0x0049e8000c101d06 */
[----:B---3--:R4:W-:Y:S02]  /*05b0*/  @P1 STG.E.128 desc[UR6][R16.64], R12 ;  /* 0x0000000c10001986 */ /* 0x0089e4000c101d06 */
.L_x_8:
[----:B01----:R-:W-:Y:S05]  /*05c0*/  BSYNC.RECONVERGENT B1 ;  /* 0x0000000000017941 */ /* 0x003fea0003800200 */
.L_x_7:
[----:B------:R-:W-:Y:S05]  /*05d0*/  @!P0 BRA `(.L_x_6) ;  /* 0x0000000000e48947 */ /* 0x000fea0003800000 */
[----:B------:R-:W0:Y:S01]  /*05e0*/  LDC.64 R24, c[0x0][0x380] ;  /* 0x0000e000ff187b82 */ /* 0x000e220000000a00 */
[----:B------:R-:W-:Y:S01]  /*05f0*/  UIMAD.WIDE.U32 UR12, UR4, 0x10, URZ ;  /* 0x00000010040c78a5 */ /* 0x000fe2000f8e00ff */
[C-C-:B------:R-:W-:Y:S02]  /*0600*/  IMAD R30, R5.reuse, 0x2, R33.reuse ;  /* 0x00000002051e7824 */ /* 0x140fe400078e0221 */
[----:B------:R-:W-:Y:S02]  /*0610*/  IMAD R28, R5, 0x3, R33 ;  /* 0x00000003051c7824 */ /* 0x000fe400078e0221 */
[----:B------:R-:W-:Y:S02]  /*0620*/  IMAD.IADD R29, R33, 0x1, R5 ;  /* 0x00000001211d7824 */ /* 0x000fe400078e0205 */
[----:B----4-:R-:W1:Y:S01]  /*0630*/  LDC.64 R22, c[0x0][0x390] ;  /* 0x0000e400ff167b82 */ /* 0x010e620000000a00 */
[----:B--2---:R-:W-:Y:S02]  /*0640*/  IMAD R9, R18, UR13, RZ ;  /* 0x0000000d12097c24 */ /* 0x004fe4000f8e02ff */
[----:B------:R-:W-:-:S02]  /*0650*/  IMAD R31, R0, UR13, RZ ;  /* 0x0000000d001f7c24 */ /* 0x000fc4000f8e02ff */
[----:B------:R-:W-:-:S04]  /*0660*/  IMAD.WIDE.U32 R26, R33, 0x10, RZ ;  /* 0x00000010211a7825 */ /* 0x000fc800078e00ff */
[----:B0-----:R-:W-:-:S04]  /*0670*/  IMAD.WIDE.U32 R24, R18, UR12, R24 ;  /* 0x0000000c12187c25 */ /* 0x001fc8000f8e0018 */
[----:B------:R-:W-:Y:S02]  /*0680*/  IMAD.IADD R32, R25, 0x1, R9 ;  /* 0x0000000119207824 */ /* 0x000fe400078e0209 */
[----:B-1----:R-:W-:-:S04]  /*0690*/  IMAD.WIDE.U32 R22, R0, UR12, R22 ;  /* 0x0000000c00167c25 */ /* 0x002fc8000f8e0016 */
[----:B------:R-:W-:-:S07]  /*06a0*/  IMAD.IADD R31, R23, 0x1, R31 ;  /* 0x00000001171f7824 */ /* 0x000fce00078e021f */
.L_x_9:
[----:B0-----:R-:W-:-:S05]  /*06b0*/  IADD3 R16, P0, PT, R26, R24, RZ ;  /* 0x000000181a107210 */ /* 0x001fca0007f1e0ff */
[----:B------:R-:W-:-:S05]  /*06c0*/  IMAD.X R17, R27, 0x1, R32, P0 ;  /* 0x000000011b117824 */ /* 0x000fca00000e0620 */
[----:B------:R0:W2:Y:S01]  /*06d0*/  LDG.E.128.CONSTANT R8, desc[UR6][R16.64] ;  /* 0x0000000610087981 */ /* 0x0000a2000c1e9d00 */
[----:B------:R-:W-:Y:S02]  /*06e0*/  IADD3 R13, P1, PT, R20, R29, RZ ;  /* 0x0000001d140d7210 */ /* 0x000fe40007f3e0ff */
[----:B------:R-:W-:-:S03]  /*06f0*/  IADD3 R18, P0, PT, R26, R22, RZ ;  /* 0x000000161a127210 */ /* 0x000fc60007f1e0ff */
[----:B------:R-:W-:Y:S01]  /*0700*/  IMAD.X R14, RZ, RZ, R21, P1 ;  /* 0x000000ffff0e7224 */ /* 0x000fe200008e0615 */
[----:B------:R-:W-:Y:S01]  /*0710*/  LEA R12, P1, R13, UR10, 0x4 ;  /* 0x0000000a0d0c7c11 */ /* 0x000fe2000f8220ff */
[----:B------:R-:W-:-:S03]  /*0720*/  IMAD.X R19, R27, 0x1, R31, P0 ;  /* 0x000000011b137824 */ /* 0x000fc600000e061f */
[----:B------:R-:W-:Y:S02]  /*0730*/  LEA.HI.X R13, R13, UR11, R14, 0x4, P1 ;  /* 0x0000000b0d0d7c11 */ /* 0x000fe400088f240e */
[C---:B------:R-:W-:Y:S02]  /*0740*/  IADD3 R14, P0, PT, R20.reuse, R30, RZ ;  /* 0x0000001e140e7210 */ /* 0x040fe40007f1e0ff */
[----:B------:R-:W-:-:S03]  /*0750*/  IADD3 R15, P2, PT, R20, R28, RZ ;  /* 0x0000001c140f7210 */ /* 0x000fc60007f5e0ff */
[--C-:B0-----:R-:W-:Y:S01]  /*0760*/  IMAD.X R17, RZ, RZ, R21.reuse, P0 ;  /* 0x000000ffff117224 */ /* 0x101fe200000e0615 */
[----:B------:R-:W-:Y:S01]  /*0770*/  IADD3 R35, P0, PT, R6, R29, RZ ;  /* 0x0000001d06237210 */ /* 0x000fe20007f1e0ff */
[----:B------:R-:W-:Y:S01]  /*0780*/  IMAD.X R34, RZ, RZ, R21, P2 ;  /* 0x000000ffff227224 */ /* 0x000fe200010e0615 */
[----:B------:R-:W-:Y:S01]  /*0790*/  LEA R16, P2, R15, UR10, 0x4 ;  /* 0x0000000a0f107c11 */ /* 0x000fe2000f8420ff */
[----:B--2---:R0:W-:Y:S04]  /*07a0*/  STG.E.128 desc[UR6][R18.64], R8 ;  /* 0x0000000812007986 */ /* 0x0041e8000c101d06 */
[----:B0-----:R0:W2:Y:S02]  /*07b0*/  LDG.E.128.CONSTANT R8, desc[UR6][R12.64] ;  /* 0x000000060c087981 */ /* 0x0010a4000c1e9d00 */
[----:B0-----:R-:W-:-:S04]  /*07c0*/  LEA R12, P1, R14, UR10, 0x4 ;  /* 0x0000000a0e0c7c11 */ /* 0x001fc8000f8220ff */
[----:B------:R-:W-:Y:S01]  /*07d0*/  LEA.HI.X R13, R14, UR11, R17, 0x4, P1 ;  /* 0x0000000b0e0d7c11 */ /* 0x000fe200088f2411 */
[----:B------:R-:W-:Y:S01]  /*07e0*/  IMAD.X R14, RZ, RZ, R7, P0 ;  /* 0x000000ffff0e7224 */ /* 0x000fe200000e0607 */
[----:B------:R-:W-:Y:S02]  /*07f0*/  LEA.HI.X R17, R15, UR11, R34, 0x4, P2 ;  /* 0x0000000b0f117c11 */ /* 0x000fe400090f2422 */
[----:B------:R-:W-:-:S04]  /*0800*/  LEA R34, P0, R35, UR8, 0x4 ;  /* 0x0000000823227c11 */ /* 0x000fc8000f8020ff */
[----:B------:R-:W-:Y:S01]  /*0810*/  LEA.HI.X R35, R35, UR9, R14, 0x4, P0 ;  /* 0x0000000923237c11 */ /* 0x000fe200080f240e */
[----:B------:R-:W3:Y:S04]  /*0820*/  LDG.E.128.CONSTANT R16, desc[UR6][R16.64] ;  /* 0x0000000610107981 */ /* 0x000ee8000c1e9d00 */
[----:B------:R-:W4:Y:S01]  /*0830*/  LDG.E.128.CONSTANT R12, desc[UR6][R12.64] ;  /* 0x000000060c0c7981 */ /* 0x000f22000c1e9d00 */
[C---:B------:R-:W-:Y:S02]  /*0840*/  IADD3 R37, P0, PT, R6.reuse, R30, RZ ;  /* 0x0000001e06257210 */ /* 0x040fe40007f1e0ff */
[----:B------:R-:W-:Y:S01]  /*0850*/  IADD3 R36, P1, PT, R6, R28, RZ ;  /* 0x0000001c06247210 */ /* 0x000fe20007f3e0ff */
[C---:B------:R-:W-:Y:S02]  /*0860*/  IMAD R30, R5.reuse, 0x4, R30 ;  /* 0x00000004051e7824 */ /* 0x040fe400078e021e */
[----:B------:R-:W-:-:S02]  /*0870*/  IMAD R28, R5, 0x4, R28 ;  /* 0x00000004051c7824 */ /* 0x000fc400078e021c */
[C---:B------:R-:W-:Y:S02]  /*0880*/  IMAD R29, R5.reuse, 0x4, R29 ;  /* 0x00000004051d7824 */ /* 0x040fe400078e021d */
[----:B------:R-:W-:Y:S01]  /*0890*/  IMAD.WIDE.U32 R26, R5, 0x40, R26 ;  /* 0x00000040051a7825 */ /* 0x000fe200078e001a */
[----:B--2---:R0:W-:Y:S03]  /*08a0*/  STG.E.128 desc[UR6][R34.64], R8 ;  /* 0x0000000822007986 */ /* 0x0041e6000c101d06 */
[----:B0-----:R-:W-:Y:S01]  /*08b0*/  IMAD.X R8, RZ, RZ, R7, P0 ;  /* 0x000000ffff087224 */ /* 0x001fe200000e0607 */
[----:B------:R-:W-:-:S04]  /*08c0*/  LEA R10, P0, R37, UR8, 0x4 ;  /* 0x00000008250a7c11 */ /* 0x000fc8000f8020ff */
[----:B------:R-:W-:Y:S01]  /*08d0*/  LEA.HI.X R11, R37, UR9, R8, 0x4, P0 ;  /* 0x00000009250b7c11 */ /* 0x000fe200080f2408 */
[----:B------:R-:W-:Y:S01]  /*08e0*/  IMAD.X R37, RZ, RZ, R7, P1 ;  /* 0x000000ffff257224 */ /* 0x000fe200008e0607 */
[C---:B------:R-:W-:Y:S02]  /*08f0*/  LEA R8, P0, R36.reuse, UR8, 0x4 ;  /* 0x0000000824087c11 */ /* 0x040fe4000f8020ff */
[C---:B------:R-:W-:Y:S02]  /*0900*/  IADD3 R34, PT, PT, R5.reuse, R33, R5 ;  /* 0x0000002105227210 */ /* 0x040fe40007ffe005 */
[----:B------:R-:W-:Y:S01]  /*0910*/  LEA.HI.X R9, R36, UR9, R37, 0x4, P0 ;  /* 0x0000000924097c11 */ /* 0x000fe200080f2425 */
[----:B----4-:R0:W-:Y:S01]  /*0920*/  STG.E.128 desc[UR6][R10.64], R12 ;  /* 0x0000000c0a007986 */ /* 0x0101e2000c101d06 */
[----:B------:R-:W-:-:S03]  /*0930*/  IADD3 R33, PT, PT, R5, R34, R5 ;  /* 0x0000002205217210 */ /* 0x000fc60007ffe005 */
[----:B---3--:R0:W-:Y:S01]  /*0940*/  STG.E.128 desc[UR6][R8.64], R16 ;  /* 0x0000001008007986 */ /* 0x0081e2000c101d06 */
[----:B------:R-:W-:-:S13]  /*0950*/  ISETP.GE.U32.AND P0, PT, R33, UR4, PT ;  /* 0x0000000421007c0c */ /* 0x000fda000bf06070 */
[----:B------:R-:W-:Y:S05]  /*0960*/  @!P0 BRA `(.L_x_9) ;  /* 0xfffffffc00508947 */ /* 0x000fea000383ffff */
.L_x_6:
[----:B01----:R-:W-:Y:S05]  /*0970*/  BSYNC.RECONVERGENT B0 ;  /* 0x0000000000007941 */ /* 0x003fea0003800200 */
.L_x_5:
[----:B------:R-:W0:Y:S01]  /*0980*/  LDCU UR5, c[0x0][0x3a0] ;  /* 0x00007400ff0577ac */ /* 0x000e220008000800 */
[----:B------:R-:W-:-:S05]  /*0990*/  IMAD.IADD R0, R3, 0x1, R0 ;  /* 0x0000000103007824 */ /* 0x000fca00078e0200 */
[----:B0-----:R-:W-:-:S13]  /*09a0*/  ISETP.GE.U32.AND P0, PT, R0, UR5, PT ;  /* 0x0000000500007c0c */ /* 0x001fda000bf06070 */
[----:B------:R-:W-:Y:S05]  /*09b0*/  @!P0 BRA `(.L_x_10) ;  /* 0xfffffff800208947 */ /* 0x000fea000383ffff */
[----:B------:R-:W-:Y:S05]  /*09c0*/  EXIT ;  /* 0x000000000000794d */ /* 0x000fea0003800000 */
.L_x_11:
        /* <DEDUP_REMOVED lines=11> */
.L_x_18:


//--------------------- .text._Z24index_select_rows_scalarI6__halfEvPKT_PKjPS1_jjj --------------------------
	.section	.text._Z24index_select_rows_scalarI6__halfEvPKT_PKjPS1_jjj,"ax",@progbits
	.align	128
        .global         _Z24index_select_rows_scalarI6__halfEvPKT_PKjPS1_jjj
        .type           _Z24index_select_rows_scalarI6__halfEvPKT_PKjPS1_jjj,@function
        .size           _Z24index_select_rows_scalarI6__halfEvPKT_PKjPS1_jjj,(.L_x_19 - _Z24index_select_rows_scalarI6__halfEvPKT_PKjPS1_jjj)
        .other          _Z24index_select_rows_scalarI6__halfEvPKT_PKjPS1_jjj,@"STO_CUDA_ENTRY STV_DEFAULT"
_Z24index_select_rows_scalarI6__halfEvPKT_PKjPS1_jjj:
.text._Z24index_select_rows_scalarI6__halfEvPKT_PKjPS1_jjj:
        /* <DEDUP_REMOVED lines=10> */
.L_x_15:
        /* <DEDUP_REMOVED lines=10> */
.L_x_14:
[----:B0-----:R-:W-:Y:S02]  /*0140*/  HFMA2 R3, -RZ, RZ, 0, 0 ;  /* 0x00000000ff037431 */ /* 0x001fe400000001ff */
[----:B------:R-:W-:-:S04]  /*0150*/  IMAD.MOV.U32 R2, RZ, RZ, R0 ;  /* 0x000000ffff027224 */ /* 0x000fc800078e0000 */
[----:B-1---5:R-:W-:-:S03]  /*0160*/  IMAD.WIDE.U32 R6, R11, UR4, R2 ;  /* 0x000000040b067c25 */ /* 0x022fc6000f8e0002 */
[----:B------:R-:W-:-:S04]  /*0170*/  LEA R4, P0, R6, UR10, 0x1 ;  /* 0x0000000a06047c11 */ /* 0x000fc8000f8008ff */
[----:B------:R-:W-:-:S06]  /*0180*/  LEA.HI.X R5, R6, UR11, R7, 0x1, P0 ;  /* 0x0000000b06057c11 */ /* 0x000fcc00080f0c07 */
[----:B------:R-:W3:Y:S01]  /*0190*/  LDG.E.U16.CONSTANT R5, desc[UR6][R4.64] ;  /* 0x0000000604057981 */ /* 0x000ee2000c1e9500 */
[----:B------:R-:W-:-:S04]  /*01a0*/  IMAD.WIDE.U32 R2, R9, UR4, R2 ;  /* 0x0000000409027c25 */ /* 0x000fc8000f8e0002 */
[----:B------:R-:W-:Y:S01]  /*01b0*/  VIADD R0, R0, UR5 ;  /* 0x0000000500007c36 */ /* 0x000fe20008000000 */
[----:B------:R-:W-:-:S04]  /*01c0*/  LEA R6, P0, R2, UR8, 0x1 ;  /* 0x0000000802067c11 */ /* 0x000fc8000f8008ff */
[----:B------:R-:W-:Y:S02]  /*01d0*/  LEA.HI.X R7, R2, UR9, R3, 0x1, P0 ;  /* 0x0000000902077c11 */ /* 0x000fe400080f0c03 */
[----:B------:R-:W-:-:S03]  /*01e0*/  ISETP.GE.U32.AND P0, PT, R0, UR4, PT ;  /* 0x0000000400007c0c */ /* 0x000fc6000bf06070 */
[----:B---3--:R1:W-:Y:S10]  /*01f0*/  STG.E.U16 desc[UR6][R6.64], R5 ;  /* 0x0000000506007986 */ /* 0x0083f4000c101506 */
[----:B------:R-:W-:Y:S05]  /*0200*/  @!P0 BRA `(.L_x_14) ;  /* 0xfffffffc00cc8947 */ /* 0x000fea000383ffff */
.L_x_13:
[----:B---3--:R-:W-:Y:S05]  /*0210*/  BSYNC.RECONVERGENT B0 ;  /* 0x0000000000007941 */ /* 0x008fea0003800200 */
.L_x_12:
[----:B------:R-:W0:Y:S01]  /*0220*/  LDCU UR4, c[0x0][0x3a0] ;  /* 0x00007400ff0477ac */ /* 0x000e220008000800 */
[----:B--2---:R-:W-:-:S04]  /*0230*/  IADD3 R9, PT, PT, R10, R9, RZ ;  /* 0x000000090a097210 */ /* 0x004fc80007ffe0ff */
[----:B0-----:R-:W-:-:S13]  /*0240*/  ISETP.GE.U32.AND P0, PT, R9, UR4, PT ;  /* 0x0000000409007c0c */ /* 0x001fda000bf06070 */
[----:B------:R-:W-:Y:S05]  /*0250*/  @!P0 BRA `(.L_x_15) ;  /* 0xfffffffc00908947 */ /* 0x000fea000383ffff */
[----:B------:R-:W-:Y:S05]  /*0260*/  EXIT ;  /* 0x000000000000794d */ /* 0x000fea0003800000 */
.L_x_16:
        /* <DEDUP_REMOVED lines=9> */
.L_x_19:


//--------------------- .nv.shared.reserved.0     --------------------------
	.section	.nv.shared.reserved.0,"aw",@nobits
	.weak		__nv_reservedSMEM_offset_0_alias
	.size		__nv_reservedSMEM_offset_0_alias, 0, 64
	.other		__nv_reservedSMEM_offset_0_alias,@"STO_CUDA_RESERVED_SHARED STV_DEFAULT"
__nv_reservedSMEM_offset_0_alias:
	.zero		0
	.zero		64


//--------------------- .nv.constant0._Z24index_select_rows_scalarIfEvPKT_PKjPS0_jjj --------------------------
	.section	.nv.constant0._Z24index_select_rows_scalarIfEvPKT_PKjPS0_jjj,"a",@progbits
	.sectionflags	@""
	.align	4
.nv.constant0._Z24index_select_rows_scalarIfEvPKT_PKjPS0_jjj:
	.zero		932


//--------------------- .nv.constant0._Z21index_select_rows_vecIfLi4EEvPKT_PKjPS0_jjj --------------------------
	.section	.nv.constant0._Z21index_select_rows_vecIfLi4EEvPKT_PKjPS0_jjj,"a",@progbits
	.sectionflags	@""
	.align	4
.nv.constant0._Z21index_select_rows_vecIfLi4EEvPKT_PKjPS0_jjj:
	.zero		932


//--------------------- .nv.constant0._Z24index_select_rows_scalarI6__halfEvPKT_PKjPS1_jjj --------------------------
	.section	.nv.constant0._Z24index_select_rows_scalarI6__halfEvPKT_PKjPS1_jjj,"a",@progbits
	.sectionflags	@""
	.align	4
.nv.constant0._Z24index_select_rows_scalarI6__halfEvPKT_PKjPS1_jjj:
	.zero		932


//--------------------- SYMBOLS --------------------------

	.type		.nv.reservedSmem.offset0,@object
	.size		.nv.reservedSmem.offset0,0x4
